	.headerflags	@"EF_CUDA_TEXMODE_UNIFIED EF_CUDA_64BIT_ADDRESS EF_CUDA_ACCELERATORS EF_CUDA_SM90 EF_CUDA_VIRTUAL_SM(EF_CUDA_SM90)"
	.elftype	@"ET_EXEC"


//--------------------- .nv.info                  --------------------------
	.section	.nv.info,"",@"SHT_CUDA_INFO"
	.align	4


	//----- nvinfo : EIATTR_REGCOUNT
	.align		4
        /*0000*/ 	.byte	0x04, 0x2f
        /*0002*/ 	.short	(.L_1 - .L_0)
	.align		4
.L_0:
        /*0004*/ 	.word	index@(triton_poi_fused_constant_pad_nd_14)
        /*0008*/ 	.word	0x0000000a


	//----- nvinfo : EIATTR_MIN_STACK_SIZE
	.align		4
.L_1:
        /*000c*/ 	.byte	0x04, 0x12
        /*000e*/ 	.short	(.L_3 - .L_2)
	.align		4
.L_2:
        /*0010*/ 	.word	index@(triton_poi_fused_constant_pad_nd_14)
        /*0014*/ 	.word	0x00000000


	//----- nvinfo : EIATTR_FRAME_SIZE
	.align		4
.L_3:
        /*0018*/ 	.byte	0x04, 0x11
        /*001a*/ 	.short	(.L_5 - .L_4)
	.align		4
.L_4:
        /*001c*/ 	.word	index@(triton_poi_fused_constant_pad_nd_14)
        /*0020*/ 	.word	0x00000000


	//----- nvinfo : EIATTR_MIN_STACK_SIZE
	.align		4
.L_5:
        /*0024*/ 	.byte	0x04, 0x12
        /*0026*/ 	.short	(.L_7 - .L_6)
	.align		4
.L_6:
        /*0028*/ 	.word	index@(triton_poi_fused_constant_pad_nd_14)
        /*002c*/ 	.word	0x00000000
.L_7:


//--------------------- .nv.info.triton_poi_fused_constant_pad_nd_14 --------------------------
	.section	.nv.info.triton_poi_fused_constant_pad_nd_14,"",@"SHT_CUDA_INFO"
	.sectionflags	@""
	.align	4


	//----- nvinfo : EIATTR_CUDA_API_VERSION
	.align		4
        /*0000*/ 	.byte	0x04, 0x37
        /*0002*/ 	.short	(.L_9 - .L_8)
.L_8:
        /*0004*/ 	.word	0x0000007c


	//----- nvinfo : EIATTR_KPARAM_INFO
	.align		4
.L_9:
        /*0008*/ 	.byte	0x04, 0x17
        /*000a*/ 	.short	(.L_11 - .L_10)
.L_10:
        /*000c*/ 	.word	0x00000000
        /*0010*/ 	.short	0x0002
        /*0012*/ 	.short	0x0010
        /*0014*/ 	.byte	0x00, 0xf0, 0x11, 0x00


	//----- nvinfo : EIATTR_KPARAM_INFO
	.align		4
.L_11:
        /*0018*/ 	.byte	0x04, 0x17
        /*001a*/ 	.short	(.L_13 - .L_12)
.L_12:
        /*001c*/ 	.word	0x00000000
        /*0020*/ 	.short	0x0001
        /*0022*/ 	.short	0x0008
        /*0024*/ 	.byte	0x00, 0xf4, 0x21, 0x00


	//----- nvinfo : EIATTR_KPARAM_INFO
	.align		4
.L_13:
        /*0028*/ 	.byte	0x04, 0x17
        /*002a*/ 	.short	(.L_15 - .L_14)
.L_14:
        /*002c*/ 	.word	0x00000000
        /*0030*/ 	.short	0x0000
        /*0032*/ 	.short	0x0000
        /*0034*/ 	.byte	0x00, 0xf4, 0x21, 0x00


	//----- nvinfo : EIATTR_SPARSE_MMA_MASK
	.align		4
.L_15:
        /*0038*/ 	.byte	0x03, 0x50
        /*003a*/ 	.short	0x0000


	//----- nvinfo : EIATTR_MAXREG_COUNT
	.align		4
        /*003c*/ 	.byte	0x03, 0x1b
        /*003e*/ 	.short	0x00ff


	//----- nvinfo : EIATTR_EXIT_INSTR_OFFSETS
	.align		4
        /*0040*/ 	.byte	0x04, 0x1c
        /*0042*/ 	.short	(.L_17 - .L_16)


	//   ....[0]....
.L_16:
        /*0044*/ 	.word	0x00000310


	//   ....[1]....
        /*0048*/ 	.word	0x00000330


	//----- nvinfo : EIATTR_REQNTID
	.align		4
.L_17:
        /*004c*/ 	.byte	0x04, 0x10
        /*004e*/ 	.short	(.L_19 - .L_18)
.L_18:
        /*0050*/ 	.word	0x00000080
        /*0054*/ 	.word	0x00000001
        /*0058*/ 	.word	0x00000001


	//----- nvinfo : EIATTR_CBANK_PARAM_SIZE
	.align		4
.L_19:
        /*005c*/ 	.byte	0x03, 0x19
        /*005e*/ 	.short	0x0014


	//----- nvinfo : EIATTR_PARAM_CBANK
	.align		4
        /*0060*/ 	.byte	0x04, 0x0a
        /*0062*/ 	.short	(.L_21 - .L_20)
	.align		4
.L_20:
        /*0064*/ 	.word	index@(.nv.constant0.triton_poi_fused_constant_pad_nd_14)
        /*0068*/ 	.short	0x0210
        /*006a*/ 	.short	0x0014


	//----- nvinfo : EIATTR_SW_WAR
	.align		4
.L_21:
        /*006c*/ 	.byte	0x04, 0x36
        /*006e*/ 	.short	(.L_23 - .L_22)
.L_22:
        /*0070*/ 	.word	0x00000008
.L_23:


//--------------------- .nv.callgraph             --------------------------
	.section	.nv.callgraph,"",@"SHT_CUDA_CALLGRAPH"
	.align	4
	.sectionentsize	8
	.align		4
        /*0000*/ 	.word	0x00000000
	.align		4
        /*0004*/ 	.word	0xffffffff
	.align		4
        /*0008*/ 	.word	0x00000000
	.align		4
        /*000c*/ 	.word	0xfffffffe
	.align		4
        /*0010*/ 	.word	0x00000000
	.align		4
        /*0014*/ 	.word	0xfffffffd
	.align		4
        /*0018*/ 	.word	0x00000000
	.align		4
        /*001c*/ 	.word	0xfffffffc


//--------------------- .text.triton_poi_fused_constant_pad_nd_14 --------------------------
	.section	.text.triton_poi_fused_constant_pad_nd_14,"ax",@progbits
	.align	128
        .global         triton_poi_fused_constant_pad_nd_14
        .type           triton_poi_fused_constant_pad_nd_14,@function
        .size           triton_poi_fused_constant_pad_nd_14,(.L_x_1 - triton_poi_fused_constant_pad_nd_14)
        .other          triton_poi_fused_constant_pad_nd_14,@"STO_CUDA_ENTRY STV_DEFAULT"
triton_poi_fused_constant_pad_nd_14:
.text.triton_poi_fused_constant_pad_nd_14:
[----:B------:R-:W0:Y:S02]  /*0000*/  LDC R1, c[0x0][0x28] ;  /* 0x00000a00ff017b82 */ /* 0x000e240000000800 */
[----:B------:R-:W1:Y:S01]  /*0010*/  S2R R0, SR_TID.X ;  /* 0x0000000000007919 */ /* 0x000e620000002100 */
[----:B------:R-:W-:Y:S01]  /*0020*/  ULDC.64 UR4, c[0x0][0x210] ;  /* 0x0000840000047ab9 */ /* 0x000fe20000000a00 */
[----:B------:R-:W2:Y:S01]  /*0030*/  S2R R5, SR_CTAID.X ;  /* 0x0000000000057919 */ /* 0x000ea20000002500 */
[----:B-1----:R-:W-:Y:S01]  /*0040*/  IMAD.SHL.U32 R0, R0, 0x2, RZ ;  /* 0x0000000200007824 */ /* 0x002fe200078e00ff */
[----:B--2---:R-:W-:-:S04]  /*0050*/  SHF.R.S32.HI R3, RZ, 0x17, R5 ;  /* 0x00000017ff037819 */ /* 0x004fc80000011405 */
[----:B------:R-:W-:Y:S02]  /*0060*/  LOP3.LUT R0, R0, 0xfe, RZ, 0xc0, !PT ;  /* 0x000000fe00007812 */ /* 0x000fe400078ec0ff */
[----:B------:R-:W-:-:S03]  /*0070*/  SGXT R3, R3, 0x1 ;  /* 0x000000010303781a */ /* 0x000fc60000000200 */
[----:B------:R-:W-:-:S04]  /*0080*/  IMAD R0, R5, 0x100, R0 ;  /* 0x0000010005007824 */ /* 0x000fc800078e0200 */
[----:B------:R-:W-:Y:S01]  /*0090*/  IMAD.HI R2, R0, 0x66666667, RZ ;  /* 0x6666666700027827 */ /* 0x000fe200078e02ff */
[----:B------:R-:W-:-:S04]  /*00a0*/  LEA.HI R3, R3, R0, RZ, 0x5 ;  /* 0x0000000003037211 */ /* 0x000fc800078f28ff */
[----:B------:R-:W-:Y:S02]  /*00b0*/  SHF.R.S32.HI R4, RZ, 0x5, R3 ;  /* 0x00000005ff047819 */ /* 0x000fe40000011403 */
[----:B------:R-:W-:-:S03]  /*00c0*/  SHF.R.U32.HI R3, RZ, 0x1f, R2 ;  /* 0x0000001fff037819 */ /* 0x000fc60000011602 */
[----:B------:R-:W-:Y:S01]  /*00d0*/  IMAD.HI R6, R4, 0x66666667, RZ ;  /* 0x6666666704067827 */ /* 0x000fe200078e02ff */
[----:B------:R-:W-:-:S04]  /*00e0*/  LEA.HI.SX32 R5, R2, R3, 0x19 ;  /* 0x0000000302057211 */ /* 0x000fc800078fcaff */
[----:B------:R-:W-:Y:S01]  /*00f0*/  SHF.R.U32.HI R3, RZ, 0x1f, R6 ;  /* 0x0000001fff037819 */ /* 0x000fe20000011606 */
[----:B------:R-:W-:-:S03]  /*0100*/  IMAD.HI R2, R5, 0x66666667, RZ ;  /* 0x6666666705027827 */ /* 0x000fc600078e02ff */
[----:B------:R-:W-:Y:S02]  /*0110*/  LEA.HI.SX32 R6, R6, R3, 0x1e ;  /* 0x0000000306067211 */ /* 0x000fe400078ff2ff */
[----:B------:R-:W-:-:S03]  /*0120*/  SHF.R.U32.HI R3, RZ, 0x1f, R2 ;  /* 0x0000001fff037819 */ /* 0x000fc60000011602 */
[----:B------:R-:W-:Y:S01]  /*0130*/  IMAD R7, R6, 0xa, RZ ;  /* 0x0000000a06077824 */ /* 0x000fe200078e02ff */
[----:B------:R-:W-:Y:S01]  /*0140*/  LEA.HI.SX32 R6, R2, R3, 0x1e ;  /* 0x0000000302067211 */ /* 0x000fe200078ff2ff */
[----:B------:R-:W-:-:S03]  /*0150*/  IMAD.HI R2, R0, 0x51eb851f, RZ ;  /* 0x51eb851f00027827 */ /* 0x000fc600078e02ff */
[----:B------:R-:W-:Y:S01]  /*0160*/  LOP3.LUT R7, RZ, R7, RZ, 0x33, !PT ;  /* 0x00000007ff077212 */ /* 0x000fe200078e33ff */
[----:B------:R-:W-:Y:S01]  /*0170*/  IMAD R6, R6, -0xa, R5 ;  /* 0xfffffff606067824 */ /* 0x000fe200078e0205 */
[----:B------:R-:W-:Y:S01]  /*0180*/  SHF.R.U32.HI R3, RZ, 0x1f, R2 ;  /* 0x0000001fff037819 */ /* 0x000fe20000011602 */
[----:B------:R-:W-:Y:S02]  /*0190*/  IMAD R5, R5, -0x140, R0 ;  /* 0xfffffec005057824 */ /* 0x000fe400078e0200 */
[----:B------:R-:W-:Y:S01]  /*01a0*/  IMAD.IADD R7, R4, 0x1, R7 ;  /* 0x0000000104077824 */ /* 0x000fe200078e0207 */
[----:B------:R-:W-:Y:S01]  /*01b0*/  LEA.HI R3, R2, R3, RZ, 0x16 ;  /* 0x0000000302037211 */ /* 0x000fe200078fb0ff */
[C---:B------:R-:W-:Y:S02]  /*01c0*/  VIADD R4, R6.reuse, 0xffffffff ;  /* 0xffffffff06047836 */ /* 0x040fe40000000000 */
[----:B------:R-:W-:Y:S02]  /*01d0*/  IMAD.SHL.U32 R6, R6, 0x100, RZ ;  /* 0x0000010006067824 */ /* 0x000fe400078e00ff */
[----:B------:R-:W-:Y:S01]  /*01e0*/  IMAD.SHL.U32 R3, R3, 0x800, RZ ;  /* 0x0000080003037824 */ /* 0x000fe200078e00ff */
[----:B------:R-:W-:-:S04]  /*01f0*/  LOP3.LUT R4, R4, R7, RZ, 0xfc, !PT ;  /* 0x0000000704047212 */ /* 0x000fc800078efcff */
[----:B------:R-:W-:Y:S02]  /*0200*/  ISETP.GE.U32.AND P0, PT, R4, 0x8, PT ;  /* 0x000000080400780c */ /* 0x000fe40003f06070 */
[--C-:B------:R-:W-:Y:S02]  /*0210*/  SHF.R.S32.HI R7, RZ, 0x1f, R3.reuse ;  /* 0x0000001fff077819 */ /* 0x100fe40000011403 */
[----:B------:R-:W-:Y:S02]  /*0220*/  IADD3 R3, P1, P2, R6, R5, R3 ;  /* 0x0000000506037210 */ /* 0x000fe40007a3e003 */
[----:B------:R-:W-:Y:S02]  /*0230*/  SHF.R.S32.HI R5, RZ, 0x1f, R5 ;  /* 0x0000001fff057819 */ /* 0x000fe40000011405 */
[----:B------:R-:W-:Y:S02]  /*0240*/  SHF.R.S32.HI R6, RZ, 0x1f, R6 ;  /* 0x0000001fff067819 */ /* 0x000fe40000011406 */
[----:B------:R-:W-:-:S02]  /*0250*/  ISETP.LT.AND P0, PT, R0, 0x3200, !P0 ;  /* 0x000032000000780c */ /* 0x000fc40004701270 */
[----:B------:R-:W-:Y:S02]  /*0260*/  IADD3.X R2, R6, R5, R7, P1, P2 ;  /* 0x0000000506027210 */ /* 0x000fe40000fe4407 */
[----:B------:R-:W-:Y:S02]  /*0270*/  CS2R R6, SRZ ;  /* 0x0000000000067805 */ /* 0x000fe4000001ff00 */
[----:B------:R-:W-:-:S04]  /*0280*/  LEA R4, P1, R3, UR4, 0x2 ;  /* 0x0000000403047c11 */ /* 0x000fc8000f8210ff */
[----:B------:R-:W-:Y:S01]  /*0290*/  LEA.HI.X R5, R3, UR5, R2, 0x2, P1 ;  /* 0x0000000503057c11 */ /* 0x000fe200088f1402 */
[----:B------:R-:W-:Y:S01]  /*02a0*/  ULDC.64 UR4, c[0x0][0x208] ;  /* 0x0000820000047ab9 */ /* 0x000fe20000000a00 */
[----:B------:R-:W1:Y:S03]  /*02b0*/  LDC.64 R2, c[0x0][0x218] ;  /* 0x00008600ff027b82 */ /* 0x000e660000000a00 */
[----:B------:R-:W2:Y:S01]  /*02c0*/  @P0 LDG.E.64 R6, desc[UR4][R4.64+-0x480] ;  /* 0xfffb800404060981 */ /* 0x000ea2000c1e1b00 */
[C---:B------:R-:W-:Y:S01]  /*02d0*/  ISETP.GE.AND P1, PT, R0.reuse, 0x3200, PT ;  /* 0x000032000000780c */ /* 0x040fe20003f26270 */
[----:B-1----:R-:W-:Y:S01]  /*02e0*/  IMAD.WIDE R2, R0, 0x4, R2 ;  /* 0x0000000400027825 */ /* 0x002fe200078e0202 */
[----:B--2---:R-:W-:Y:S02]  /*02f0*/  SEL R6, R6, RZ, P0 ;  /* 0x000000ff06067207 */ /* 0x004fe40000000000 */
[----:B------:R-:W-:-:S09]  /*0300*/  SEL R7, R7, RZ, P0 ;  /* 0x000000ff07077207 */ /* 0x000fd20000000000 */
[----:B------:R-:W-:Y:S05]  /*0310*/  @P1 EXIT ;  /* 0x000000000000194d */ /* 0x000fea0003800000 */
[----:B------:R-:W-:Y:S01]  /*0320*/  STG.E.64 desc[UR4][R2.64], R6 ;  /* 0x0000000602007986 */ /* 0x000fe2000c101b04 */
[----:B------:R-:W-:Y:S05]  /*0330*/  EXIT ;  /* 0x000000000000794d */ /* 0x000fea0003800000 */
.L_x_0:
[----:B------:R-:W-:-:S00]  /*0340*/  BRA `(.L_x_0) ;  /* 0xfffffffc00fc7947 */ /* 0x000fc0000383ffff */
[----:B------:R-:W-:-:S00]  /*0350*/  NOP ;  /* 0x0000000000007918 */ /* 0x000fc00000000000 */
        /* <DEDUP_REMOVED lines=10> */
.L_x_1:


//--------------------- .nv.constant0.triton_poi_fused_constant_pad_nd_14 --------------------------
	.section	.nv.constant0.triton_poi_fused_constant_pad_nd_14,"a",@progbits
	.sectionflags	@""
	.align	4
.nv.constant0.triton_poi_fused_constant_pad_nd_14:
	.zero		548
